	.headerflags	@"EF_CUDA_TEXMODE_UNIFIED EF_CUDA_64BIT_ADDRESS EF_CUDA_ACCELERATORS EF_CUDA_SM90 EF_CUDA_VIRTUAL_SM(EF_CUDA_SM90)"
	.elftype	@"ET_EXEC"


//--------------------- .nv.info                  --------------------------
	.section	.nv.info,"",@"SHT_CUDA_INFO"
	.align	4


	//----- nvinfo : EIATTR_REGCOUNT
	.align		4
        /*0000*/ 	.byte	0x04, 0x2f
        /*0002*/ 	.short	(.L_3 - .L_2)
	.align		4
.L_2:
        /*0004*/ 	.word	index@(triton_poi_fused__native_batch_norm_legit_no_training_relu_132)
        /*0008*/ 	.word	0x00000012


	//----- nvinfo : EIATTR_MIN_STACK_SIZE
	.align		4
.L_3:
        /*000c*/ 	.byte	0x04, 0x12
        /*000e*/ 	.short	(.L_5 - .L_4)
	.align		4
.L_4:
        /*0010*/ 	.word	index@(triton_poi_fused__native_batch_norm_legit_no_training_relu_132)
        /*0014*/ 	.word	0x00000000


	//----- nvinfo : EIATTR_FRAME_SIZE
	.align		4
.L_5:
        /*0018*/ 	.byte	0x04, 0x11
        /*001a*/ 	.short	(.L_7 - .L_6)
	.align		4
.L_6:
        /*001c*/ 	.word	index@(triton_poi_fused__native_batch_norm_legit_no_training_relu_132)
        /*0020*/ 	.word	0x00000000


	//----- nvinfo : EIATTR_MIN_STACK_SIZE
	.align		4
.L_7:
        /*0024*/ 	.byte	0x04, 0x12
        /*0026*/ 	.short	(.L_9 - .L_8)
	.align		4
.L_8:
        /*0028*/ 	.word	index@(triton_poi_fused__native_batch_norm_legit_no_training_relu_132)
        /*002c*/ 	.word	0x00000000
.L_9:


//--------------------- .nv.info.triton_poi_fused__native_batch_norm_legit_no_training_relu_132 --------------------------
	.section	.nv.info.triton_poi_fused__native_batch_norm_legit_no_training_relu_132,"",@"SHT_CUDA_INFO"
	.sectionflags	@""
	.align	4


	//----- nvinfo : EIATTR_CUDA_API_VERSION
	.align		4
        /*0000*/ 	.byte	0x04, 0x37
        /*0002*/ 	.short	(.L_11 - .L_10)
.L_10:
        /*0004*/ 	.word	0x0000007c


	//----- nvinfo : EIATTR_KPARAM_INFO
	.align		4
.L_11:
        /*0008*/ 	.byte	0x04, 0x17
        /*000a*/ 	.short	(.L_13 - .L_12)
.L_12:
        /*000c*/ 	.word	0x00000000
        /*0010*/ 	.short	0x0006
        /*0012*/ 	.short	0x0030
        /*0014*/ 	.byte	0x00, 0xf0, 0x11, 0x00


	//----- nvinfo : EIATTR_KPARAM_INFO
	.align		4
.L_13:
        /*0018*/ 	.byte	0x04, 0x17
        /*001a*/ 	.short	(.L_15 - .L_14)
.L_14:
        /*001c*/ 	.word	0x00000000
        /*0020*/ 	.short	0x0005
        /*0022*/ 	.short	0x0028
        /*0024*/ 	.byte	0x00, 0xf4, 0x21, 0x00


	//----- nvinfo : EIATTR_KPARAM_INFO
	.align		4
.L_15:
        /*0028*/ 	.byte	0x04, 0x17
        /*002a*/ 	.short	(.L_17 - .L_16)
.L_16:
        /*002c*/ 	.word	0x00000000
        /*0030*/ 	.short	0x0004
        /*0032*/ 	.short	0x0020
        /*0034*/ 	.byte	0x00, 0xf4, 0x21, 0x00


	//----- nvinfo : EIATTR_KPARAM_INFO
	.align		4
.L_17:
        /*0038*/ 	.byte	0x04, 0x17
        /*003a*/ 	.short	(.L_19 - .L_18)
.L_18:
        /*003c*/ 	.word	0x00000000
        /*0040*/ 	.short	0x0003
        /*0042*/ 	.short	0x0018
        /*0044*/ 	.byte	0x00, 0xf4, 0x21, 0x00


	//----- nvinfo : EIATTR_KPARAM_INFO
	.align		4
.L_19:
        /*0048*/ 	.byte	0x04, 0x17
        /*004a*/ 	.short	(.L_21 - .L_20)
.L_20:
        /*004c*/ 	.word	0x00000000
        /*0050*/ 	.short	0x0002
        /*0052*/ 	.short	0x0010
        /*0054*/ 	.byte	0x00, 0xf4, 0x21, 0x00


	//----- nvinfo : EIATTR_KPARAM_INFO
	.align		4
.L_21:
        /*0058*/ 	.byte	0x04, 0x17
        /*005a*/ 	.short	(.L_23 - .L_22)
.L_22:
        /*005c*/ 	.word	0x00000000
        /*0060*/ 	.short	0x0001
        /*0062*/ 	.short	0x0008
        /*0064*/ 	.byte	0x00, 0xf4, 0x21, 0x00


	//----- nvinfo : EIATTR_KPARAM_INFO
	.align		4
.L_23:
        /*0068*/ 	.byte	0x04, 0x17
        /*006a*/ 	.short	(.L_25 - .L_24)
.L_24:
        /*006c*/ 	.word	0x00000000
        /*0070*/ 	.short	0x0000
        /*0072*/ 	.short	0x0000
        /*0074*/ 	.byte	0x00, 0xf4, 0x21, 0x00


	//----- nvinfo : EIATTR_SPARSE_MMA_MASK
	.align		4
.L_25:
        /*0078*/ 	.byte	0x03, 0x50
        /*007a*/ 	.short	0x0000


	//----- nvinfo : EIATTR_MAXREG_COUNT
	.align		4
        /*007c*/ 	.byte	0x03, 0x1b
        /*007e*/ 	.short	0x00ff


	//----- nvinfo : EIATTR_EXIT_INSTR_OFFSETS
	.align		4
        /*0080*/ 	.byte	0x04, 0x1c
        /*0082*/ 	.short	(.L_27 - .L_26)


	//   ....[0]....
.L_26:
        /*0084*/ 	.word	0x00000340


	//   ....[1]....
        /*0088*/ 	.word	0x00000360


	//----- nvinfo : EIATTR_REQNTID
	.align		4
.L_27:
        /*008c*/ 	.byte	0x04, 0x10
        /*008e*/ 	.short	(.L_29 - .L_28)
.L_28:
        /*0090*/ 	.word	0x00000080
        /*0094*/ 	.word	0x00000001
        /*0098*/ 	.word	0x00000001


	//----- nvinfo : EIATTR_CBANK_PARAM_SIZE
	.align		4
.L_29:
        /*009c*/ 	.byte	0x03, 0x19
        /*009e*/ 	.short	0x0034


	//----- nvinfo : EIATTR_PARAM_CBANK
	.align		4
        /*00a0*/ 	.byte	0x04, 0x0a
        /*00a2*/ 	.short	(.L_31 - .L_30)
	.align		4
.L_30:
        /*00a4*/ 	.word	index@(.nv.constant0.triton_poi_fused__native_batch_norm_legit_no_training_relu_132)
        /*00a8*/ 	.short	0x0210
        /*00aa*/ 	.short	0x0034


	//----- nvinfo : EIATTR_SW_WAR
	.align		4
.L_31:
        /*00ac*/ 	.byte	0x04, 0x36
        /*00ae*/ 	.short	(.L_33 - .L_32)
.L_32:
        /*00b0*/ 	.word	0x00000008
.L_33:


//--------------------- .nv.callgraph             --------------------------
	.section	.nv.callgraph,"",@"SHT_CUDA_CALLGRAPH"
	.align	4
	.sectionentsize	8
	.align		4
        /*0000*/ 	.word	0x00000000
	.align		4
        /*0004*/ 	.word	0xffffffff
	.align		4
        /*0008*/ 	.word	0x00000000
	.align		4
        /*000c*/ 	.word	0xfffffffe
	.align		4
        /*0010*/ 	.word	0x00000000
	.align		4
        /*0014*/ 	.word	0xfffffffd
	.align		4
        /*0018*/ 	.word	0x00000000
	.align		4
        /*001c*/ 	.word	0xfffffffc


//--------------------- .nv.constant4             --------------------------
	.section	.nv.constant4,"a",@progbits
	.align	8
	.align		8
.nv.constant4:
        /*0000*/ 	.dword	_$_str
	.align		8
        /*0008*/ 	.dword	_$_str_$_2


//--------------------- .text.triton_poi_fused__native_batch_norm_legit_no_training_relu_132 --------------------------
	.section	.text.triton_poi_fused__native_batch_norm_legit_no_training_relu_132,"ax",@progbits
	.align	128
        .global         triton_poi_fused__native_batch_norm_legit_no_training_relu_132
        .type           triton_poi_fused__native_batch_norm_legit_no_training_relu_132,@function
        .size           triton_poi_fused__native_batch_norm_legit_no_training_relu_132,(.L_x_1 - triton_poi_fused__native_batch_norm_legit_no_training_relu_132)
        .other          triton_poi_fused__native_batch_norm_legit_no_training_relu_132,@"STO_CUDA_ENTRY STV_DEFAULT"
triton_poi_fused__native_batch_norm_legit_no_training_relu_132:
.text.triton_poi_fused__native_batch_norm_legit_no_training_relu_132:
[----:B------:R-:W0:Y:S01]  /*0000*/  LDC R1, c[0x0][0x28] ;  /* 0x00000a00ff017b82 */ /* 0x000e220000000800 */
[----:B------:R-:W1:Y:S07]  /*0010*/  S2R R0, SR_TID.X ;  /* 0x0000000000007919 */ /* 0x000e6e0000002100 */
[----:B------:R-:W2:Y:S01]  /*0020*/  LDC.64 R8, c[0x0][0x220] ;  /* 0x00008800ff087b82 */ /* 0x000ea20000000a00 */
[----:B------:R-:W-:Y:S01]  /*0030*/  MOV R14, RZ ;  /* 0x000000ff000e7202 */ /* 0x000fe20000000f00 */
[----:B------:R-:W-:Y:S01]  /*0040*/  ULDC.64 UR4, c[0x0][0x208] ;  /* 0x0000820000047ab9 */ /* 0x000fe20000000a00 */
[----:B------:R-:W3:Y:S05]  /*0050*/  S2R R3, SR_CTAID.X ;  /* 0x0000000000037919 */ /* 0x000eea0000002500 */
[----:B------:R-:W4:Y:S08]  /*0060*/  LDC.64 R6, c[0x0][0x218] ;  /* 0x00008600ff067b82 */ /* 0x000f300000000a00 */
[----:B------:R-:W5:Y:S08]  /*0070*/  LDC.64 R10, c[0x0][0x228] ;  /* 0x00008a00ff0a7b82 */ /* 0x000f700000000a00 */
[----:B------:R-:W4:Y:S01]  /*0080*/  LDC.64 R12, c[0x0][0x230] ;  /* 0x00008c00ff0c7b82 */ /* 0x000f220000000a00 */
[----:B-1----:R-:W-:-:S02]  /*0090*/  LOP3.LUT R0, R0, 0x7f, RZ, 0xc0, !PT ;  /* 0x0000007f00007812 */ /* 0x002fc400078ec0ff */
[----:B---3--:R-:W-:Y:S02]  /*00a0*/  SHF.R.S32.HI R2, RZ, 0x18, R3 ;  /* 0x00000018ff027819 */ /* 0x008fe40000011403 */
[----:B------:R-:W-:Y:S02]  /*00b0*/  LEA R0, R3, R0, 0x7 ;  /* 0x0000000003007211 */ /* 0x000fe400078e38ff */
[----:B------:R-:W-:Y:S01]  /*00c0*/  SGXT R3, R2, 0x1 ;  /* 0x000000010203781a */ /* 0x000fe20000000200 */
[----:B------:R-:W-:Y:S01]  /*00d0*/  HFMA2.MMA R2, -RZ, RZ, 0, 0 ;  /* 0x00000000ff027435 */ /* 0x000fe200000001ff */
[----:B------:R-:W-:Y:S02]  /*00e0*/  ISETP.GE.AND P0, PT, R0, 0x5a00, PT ;  /* 0x00005a000000780c */ /* 0x000fe40003f06270 */
[----:B------:R-:W-:-:S04]  /*00f0*/  LEA.HI R3, R3, R0, RZ, 0x2 ;  /* 0x0000000003037211 */ /* 0x000fc800078f10ff */
[----:B------:R-:W-:-:S05]  /*0100*/  SHF.R.S32.HI R3, RZ, 0x2, R3 ;  /* 0x00000002ff037819 */ /* 0x000fca0000011403 */
[----:B------:R-:W-:-:S05]  /*0110*/  IMAD.HI R2, R3, -0x49f49f49, R2 ;  /* 0xb60b60b703027827 */ /* 0x000fca00078e0202 */
[----:B------:R-:W-:-:S04]  /*0120*/  SHF.R.U32.HI R5, RZ, 0x1f, R2 ;  /* 0x0000001fff057819 */ /* 0x000fc80000011602 */
[----:B------:R-:W-:-:S05]  /*0130*/  LEA.HI.SX32 R5, R2, R5, 0x16 ;  /* 0x0000000502057211 */ /* 0x000fca00078fb2ff */
[----:B------:R-:W-:Y:S02]  /*0140*/  IMAD R15, R5, -0x5a0, R3 ;  /* 0xfffffa60050f7824 */ /* 0x000fe400078e0203 */
[----:B------:R-:W1:Y:S02]  /*0150*/  LDC.64 R4, c[0x0][0x210] ;  /* 0x00008400ff047b82 */ /* 0x000e640000000a00 */
[----:B--2---:R-:W-:-:S05]  /*0160*/  IMAD.WIDE R8, R15, 0x4, R8 ;  /* 0x000000040f087825 */ /* 0x004fca00078e0208 */
[----:B------:R5:W2:Y:S01]  /*0170*/  @!P0 LDG.E.EL R14, desc[UR4][R8.64] ;  /* 0x00000004080e8981 */ /* 0x000aa2000c2e1900 */
[----:B------:R-:W-:Y:S01]  /*0180*/  CS2R R2, SRZ ;  /* 0x0000000000027805 */ /* 0x000fe2000001ff00 */
[----:B----4-:R-:W-:-:S05]  /*0190*/  IMAD.WIDE R6, R15, 0x4, R6 ;  /* 0x000000040f067825 */ /* 0x010fca00078e0206 */
[----:B------:R3:W4:Y:S01]  /*01a0*/  @!P0 LDG.E.EL R3, desc[UR4][R6.64] ;  /* 0x0000000406038981 */ /* 0x000722000c2e1900 */
[----:B-----5:R-:W-:-:S04]  /*01b0*/  IMAD.WIDE R8, R15, 0x4, R10 ;  /* 0x000000040f087825 */ /* 0x020fc800078e020a */
[----:B-1----:R-:W-:-:S05]  /*01c0*/  IMAD.WIDE R4, R0, 0x4, R4 ;  /* 0x0000000400047825 */ /* 0x002fca00078e0204 */
[----:B------:R1:W4:Y:S01]  /*01d0*/  @!P0 LDG.E R2, desc[UR4][R4.64] ;  /* 0x0000000404028981 */ /* 0x000322000c1e1900 */
[----:B0-----:R-:W-:Y:S01]  /*01e0*/  IMAD.WIDE R10, R15, 0x4, R12 ;  /* 0x000000040f0a7825 */ /* 0x001fe200078e020c */
[----:B------:R-:W-:-:S06]  /*01f0*/  CS2R R12, SRZ ;  /* 0x00000000000c7805 */ /* 0x000fcc000001ff00 */
[----:B------:R-:W5:Y:S01]  /*0200*/  @!P0 LDG.E.EL R12, desc[UR4][R8.64] ;  /* 0x00000004080c8981 */ /* 0x000f62000c2e1900 */
[----:B---3--:R-:W-:Y:S01]  /*0210*/  HFMA2.MMA R6, -RZ, RZ, 1.625, 0 ;  /* 0x3e800000ff067435 */ /* 0x008fe200000001ff */
[----:B-1----:R-:W0:Y:S02]  /*0220*/  LDC.64 R4, c[0x0][0x238] ;  /* 0x00008e00ff047b82 */ /* 0x002e240000000a00 */
[----:B------:R-:W5:Y:S01]  /*0230*/  @!P0 LDG.E.EL R13, desc[UR4][R10.64] ;  /* 0x000000040a0d8981 */ /* 0x000f62000c2e1900 */
[----:B--2---:R-:W-:-:S04]  /*0240*/  FADD R14, R14, 9.9999997473787516356e-06 ;  /* 0x3727c5ac0e0e7421 */ /* 0x004fc80000000000 */
[----:B------:R-:W1:Y:S02]  /*0250*/  MUFU.SQRT R15, R14 ;  /* 0x0000000e000f7308 */ /* 0x000e640000002000 */
[C---:B-1----:R-:W-:Y:S02]  /*0260*/  FSETP.GT.AND P1, PT, R15.reuse, 8.50705917302346158658e+37, PT ;  /* 0x7e8000000f00780b */ /* 0x042fe40003f24000 */
[----:B------:R-:W-:-:S11]  /*0270*/  FSETP.GEU.AND P2, PT, R15, 1.175494350822287508e-38, PT ;  /* 0x008000000f00780b */ /* 0x000fd60003f4e000 */
[----:B------:R-:W-:-:S04]  /*0280*/  @P1 FMUL R15, R15, 0.25 ;  /* 0x3e8000000f0f1820 */ /* 0x000fc80000400000 */
[----:B------:R-:W-:-:S06]  /*0290*/  @!P2 FMUL R15, R15, 16777216 ;  /* 0x4b8000000f0fa820 */ /* 0x000fcc0000400000 */
[----:B------:R-:W1:Y:S01]  /*02a0*/  MUFU.RCP R15, R15 ;  /* 0x0000000f000f7308 */ /* 0x000e620000001000 */
[----:B------:R-:W-:Y:S01]  /*02b0*/  FSEL R6, R6, 1, P1 ;  /* 0x3f80000006067808 */ /* 0x000fe20000800000 */
[----:B----4-:R-:W-:-:S04]  /*02c0*/  FADD R2, -R3, R2 ;  /* 0x0000000203027221 */ /* 0x010fc80000000100 */
[----:B------:R-:W-:-:S04]  /*02d0*/  @!P2 FMUL R6, R6, 16777216 ;  /* 0x4b8000000606a820 */ /* 0x000fc80000400000 */
[----:B-1----:R-:W-:-:S04]  /*02e0*/  FMUL R3, R15, R6 ;  /* 0x000000060f037220 */ /* 0x002fc80000400000 */
[----:B------:R-:W-:-:S04]  /*02f0*/  FMUL R2, R2, R3 ;  /* 0x0000000302027220 */ /* 0x000fc80000400000 */
[----:B-----5:R-:W-:Y:S01]  /*0300*/  FFMA R12, R2, R12, R13 ;  /* 0x0000000c020c7223 */ /* 0x020fe2000000000d */
[----:B0-----:R-:W-:-:S04]  /*0310*/  IMAD.WIDE R2, R0, 0x4, R4 ;  /* 0x0000000400027825 */ /* 0x001fc800078e0204 */
[----:B------:R-:W-:-:S04]  /*0320*/  FSETP.GEU.AND P1, PT, R12, RZ, PT ;  /* 0x000000ff0c00720b */ /* 0x000fc80003f2e000 */
[----:B------:R-:W-:Y:S01]  /*0330*/  FSEL R5, R12, RZ, P1 ;  /* 0x000000ff0c057208 */ /* 0x000fe20000800000 */
[----:B------:R-:W-:Y:S08]  /*0340*/  @P0 EXIT ;  /* 0x000000000000094d */ /* 0x000ff00003800000 */
[----:B------:R-:W-:Y:S01]  /*0350*/  STG.E desc[UR4][R2.64], R5 ;  /* 0x0000000502007986 */ /* 0x000fe2000c101904 */
[----:B------:R-:W-:Y:S05]  /*0360*/  EXIT ;  /* 0x000000000000794d */ /* 0x000fea0003800000 */
.L_x_0:
[----:B------:R-:W-:-:S00]  /*0370*/  BRA `(.L_x_0) ;  /* 0xfffffffc00fc7947 */ /* 0x000fc0000383ffff */
[----:B------:R-:W-:-:S00]  /*0380*/  NOP ;  /* 0x0000000000007918 */ /* 0x000fc00000000000 */
[----:B------:R-:W-:-:S00]  /*0390*/  NOP ;  /* 0x0000000000007918 */ /* 0x000fc00000000000 */
[----:B------:R-:W-:-:S00]  /*03a0*/  NOP ;  /* 0x0000000000007918 */ /* 0x000fc00000000000 */
[----:B------:R-:W-:-:S00]  /*03b0*/  NOP ;  /* 0x0000000000007918 */ /* 0x000fc00000000000 */
[----:B------:R-:W-:-:S00]  /*03c0*/  NOP ;  /* 0x0000000000007918 */ /* 0x000fc00000000000 */
[----:B------:R-:W-:-:S00]  /*03d0*/  NOP ;  /* 0x0000000000007918 */ /* 0x000fc00000000000 */
[----:B------:R-:W-:-:S00]  /*03e0*/  NOP ;  /* 0x0000000000007918 */ /* 0x000fc00000000000 */
[----:B------:R-:W-:-:S00]  /*03f0*/  NOP ;  /* 0x0000000000007918 */ /* 0x000fc00000000000 */
.L_x_1:


//--------------------- .nv.global.init           --------------------------
	.section	.nv.global.init,"aw",@progbits
.nv.global.init:
	.type		_$_str,@object
	.size		_$_str,(_$_str_$_2 - _$_str)
_$_str:
        /*0000*/ 	.byte	0x5f, 0x5f, 0x43, 0x55, 0x44, 0x41, 0x5f, 0x46, 0x54, 0x5a, 0x00
	.type		_$_str_$_2,@object
	.size		_$_str_$_2,(.L_1 - _$_str_$_2)
_$_str_$_2:
        /*000b*/ 	.byte	0x5f, 0x5f, 0x43, 0x55, 0x44, 0x41, 0x5f, 0x50, 0x52, 0x45, 0x43, 0x5f, 0x53, 0x51, 0x52, 0x54
        /*001b*/ 	.byte	0x00
.L_1:


//--------------------- .nv.constant0.triton_poi_fused__native_batch_norm_legit_no_training_relu_132 --------------------------
	.section	.nv.constant0.triton_poi_fused__native_batch_norm_legit_no_training_relu_132,"a",@progbits
	.sectionflags	@""
	.align	4
.nv.constant0.triton_poi_fused__native_batch_norm_legit_no_training_relu_132:
	.zero		580
